//
// Generated by NVIDIA NVVM Compiler
//
// Compiler Build ID: CL-36424714
// Cuda compilation tools, release 13.0, V13.0.88
// Based on NVVM 20.0.0
//

.version 9.0
.target sm_100
.address_size 64

	// .globl	_Z19multiply_matrix_gpuPdS_S_i
// _ZZ26multiply_matrix_gpu_tilingPdS_S_iE6tile_A has been demoted
// _ZZ26multiply_matrix_gpu_tilingPdS_S_iE6tile_B has been demoted

.visible .entry _Z19multiply_matrix_gpuPdS_S_i(
	.param .u64 .ptr .align 1 _Z19multiply_matrix_gpuPdS_S_i_param_0,
	.param .u64 .ptr .align 1 _Z19multiply_matrix_gpuPdS_S_i_param_1,
	.param .u64 .ptr .align 1 _Z19multiply_matrix_gpuPdS_S_i_param_2,
	.param .u32 _Z19multiply_matrix_gpuPdS_S_i_param_3
)
{
	.reg .pred 	%p<12>;
	.reg .b32 	%r<93>;
	.reg .b64 	%rd<69>;
	.reg .b64 	%fd<55>;

	ld.param.u64 	%rd5, [_Z19multiply_matrix_gpuPdS_S_i_param_0];
	ld.param.u64 	%rd6, [_Z19multiply_matrix_gpuPdS_S_i_param_1];
	ld.param.u64 	%rd4, [_Z19multiply_matrix_gpuPdS_S_i_param_2];
	ld.param.u32 	%r45, [_Z19multiply_matrix_gpuPdS_S_i_param_3];
	cvta.to.global.u64 	%rd1, %rd6;
	cvta.to.global.u64 	%rd2, %rd5;
	mov.u32 	%r1, %tid.x;
	mov.u32 	%r46, %ctaid.x;
	mov.u32 	%r47, %ntid.x;
	mul.lo.s32 	%r2, %r46, %r47;
	add.s32 	%r3, %r2, %r1;
	mov.u32 	%r48, %tid.y;
	mov.u32 	%r49, %ctaid.y;
	mov.u32 	%r50, %ntid.y;
	mad.lo.s32 	%r51, %r49, %r50, %r48;
	max.u32 	%r52, %r3, %r51;
	setp.ge.u32 	%p1, %r52, %r45;
	setp.lt.s32 	%p2, %r45, 1;
	or.pred  	%p3, %p1, %p2;
	@%p3 bra 	$L__BB0_12;
	cvta.to.global.u64 	%rd7, %rd4;
	mul.lo.s32 	%r5, %r45, %r51;
	add.s32 	%r54, %r5, %r3;
	mul.wide.u32 	%rd8, %r54, 8;
	add.s64 	%rd3, %rd7, %rd8;
	ld.global.f64 	%fd52, [%rd3];
	and.b32  	%r6, %r45, 7;
	setp.lt.u32 	%p4, %r45, 8;
	mov.b32 	%r91, 0;
	@%p4 bra 	$L__BB0_4;
	and.b32  	%r91, %r45, 2147483640;
	neg.s32 	%r89, %r91;
	add.s32 	%r55, %r1, %r45;
	add.s32 	%r88, %r55, %r2;
	shl.b32 	%r10, %r45, 3;
	shl.b32 	%r56, %r45, 1;
	add.s32 	%r87, %r3, %r56;
	mad.lo.s32 	%r86, %r45, 3, %r3;
	shl.b32 	%r57, %r45, 2;
	add.s32 	%r85, %r3, %r57;
	mad.lo.s32 	%r84, %r45, 5, %r3;
	mad.lo.s32 	%r83, %r45, 6, %r3;
	mad.lo.s32 	%r82, %r45, 7, %r3;
	add.s32 	%r80, %r5, 3;
	mov.u32 	%r81, %r3;
$L__BB0_3:
	.pragma "nounroll";
	add.s32 	%r58, %r80, -3;
	mul.wide.u32 	%rd9, %r58, 8;
	add.s64 	%rd10, %rd2, %rd9;
	ld.global.f64 	%fd9, [%rd10];
	mul.wide.u32 	%rd11, %r81, 8;
	add.s64 	%rd12, %rd1, %rd11;
	ld.global.f64 	%fd10, [%rd12];
	fma.rn.f64 	%fd11, %fd9, %fd10, %fd52;
	st.global.f64 	[%rd3], %fd11;
	add.s32 	%r59, %r80, -2;
	mul.wide.u32 	%rd13, %r59, 8;
	add.s64 	%rd14, %rd2, %rd13;
	ld.global.f64 	%fd12, [%rd14];
	mul.wide.u32 	%rd15, %r88, 8;
	add.s64 	%rd16, %rd1, %rd15;
	ld.global.f64 	%fd13, [%rd16];
	fma.rn.f64 	%fd14, %fd12, %fd13, %fd11;
	st.global.f64 	[%rd3], %fd14;
	add.s32 	%r60, %r80, -1;
	mul.wide.u32 	%rd17, %r60, 8;
	add.s64 	%rd18, %rd2, %rd17;
	ld.global.f64 	%fd15, [%rd18];
	mul.wide.u32 	%rd19, %r87, 8;
	add.s64 	%rd20, %rd1, %rd19;
	ld.global.f64 	%fd16, [%rd20];
	fma.rn.f64 	%fd17, %fd15, %fd16, %fd14;
	st.global.f64 	[%rd3], %fd17;
	add.s32 	%r61, %r80, 4;
	mul.wide.u32 	%rd21, %r80, 8;
	add.s64 	%rd22, %rd2, %rd21;
	ld.global.f64 	%fd18, [%rd22];
	mul.wide.u32 	%rd23, %r86, 8;
	add.s64 	%rd24, %rd1, %rd23;
	ld.global.f64 	%fd19, [%rd24];
	fma.rn.f64 	%fd20, %fd18, %fd19, %fd17;
	st.global.f64 	[%rd3], %fd20;
	add.s32 	%r62, %r80, 1;
	mul.wide.u32 	%rd25, %r62, 8;
	add.s64 	%rd26, %rd2, %rd25;
	ld.global.f64 	%fd21, [%rd26];
	mul.wide.u32 	%rd27, %r85, 8;
	add.s64 	%rd28, %rd1, %rd27;
	ld.global.f64 	%fd22, [%rd28];
	fma.rn.f64 	%fd23, %fd21, %fd22, %fd20;
	st.global.f64 	[%rd3], %fd23;
	add.s32 	%r63, %r80, 2;
	mul.wide.u32 	%rd29, %r63, 8;
	add.s64 	%rd30, %rd2, %rd29;
	ld.global.f64 	%fd24, [%rd30];
	mul.wide.u32 	%rd31, %r84, 8;
	add.s64 	%rd32, %rd1, %rd31;
	ld.global.f64 	%fd25, [%rd32];
	fma.rn.f64 	%fd26, %fd24, %fd25, %fd23;
	st.global.f64 	[%rd3], %fd26;
	add.s32 	%r64, %r80, 3;
	mul.wide.u32 	%rd33, %r64, 8;
	add.s64 	%rd34, %rd2, %rd33;
	ld.global.f64 	%fd27, [%rd34];
	mul.wide.u32 	%rd35, %r83, 8;
	add.s64 	%rd36, %rd1, %rd35;
	ld.global.f64 	%fd28, [%rd36];
	fma.rn.f64 	%fd29, %fd27, %fd28, %fd26;
	st.global.f64 	[%rd3], %fd29;
	mul.wide.u32 	%rd37, %r61, 8;
	add.s64 	%rd38, %rd2, %rd37;
	ld.global.f64 	%fd30, [%rd38];
	mul.wide.u32 	%rd39, %r82, 8;
	add.s64 	%rd40, %rd1, %rd39;
	ld.global.f64 	%fd31, [%rd40];
	fma.rn.f64 	%fd52, %fd30, %fd31, %fd29;
	st.global.f64 	[%rd3], %fd52;
	add.s32 	%r89, %r89, 8;
	add.s32 	%r88, %r88, %r10;
	add.s32 	%r87, %r87, %r10;
	add.s32 	%r86, %r86, %r10;
	add.s32 	%r85, %r85, %r10;
	add.s32 	%r84, %r84, %r10;
	add.s32 	%r83, %r83, %r10;
	add.s32 	%r82, %r82, %r10;
	add.s32 	%r81, %r81, %r10;
	add.s32 	%r80, %r80, 8;
	setp.ne.s32 	%p5, %r89, 0;
	@%p5 bra 	$L__BB0_3;
$L__BB0_4:
	setp.eq.s32 	%p6, %r6, 0;
	@%p6 bra 	$L__BB0_12;
	and.b32  	%r39, %r45, 3;
	setp.lt.u32 	%p7, %r6, 4;
	@%p7 bra 	$L__BB0_7;
	add.s32 	%r65, %r91, %r5;
	mul.wide.u32 	%rd41, %r65, 8;
	add.s64 	%rd42, %rd2, %rd41;
	ld.global.f64 	%fd32, [%rd42];
	mad.lo.s32 	%r66, %r91, %r45, %r3;
	mul.wide.u32 	%rd43, %r66, 8;
	add.s64 	%rd44, %rd1, %rd43;
	ld.global.f64 	%fd33, [%rd44];
	fma.rn.f64 	%fd34, %fd32, %fd33, %fd52;
	st.global.f64 	[%rd3], %fd34;
	add.s32 	%r67, %r65, 1;
	mul.wide.u32 	%rd45, %r67, 8;
	add.s64 	%rd46, %rd2, %rd45;
	ld.global.f64 	%fd35, [%rd46];
	add.s32 	%r68, %r66, %r45;
	mul.wide.u32 	%rd47, %r68, 8;
	add.s64 	%rd48, %rd1, %rd47;
	ld.global.f64 	%fd36, [%rd48];
	fma.rn.f64 	%fd37, %fd35, %fd36, %fd34;
	st.global.f64 	[%rd3], %fd37;
	add.s32 	%r69, %r65, 2;
	mul.wide.u32 	%rd49, %r69, 8;
	add.s64 	%rd50, %rd2, %rd49;
	ld.global.f64 	%fd38, [%rd50];
	add.s32 	%r70, %r68, %r45;
	mul.wide.u32 	%rd51, %r70, 8;
	add.s64 	%rd52, %rd1, %rd51;
	ld.global.f64 	%fd39, [%rd52];
	fma.rn.f64 	%fd40, %fd38, %fd39, %fd37;
	st.global.f64 	[%rd3], %fd40;
	add.s32 	%r71, %r65, 3;
	mul.wide.u32 	%rd53, %r71, 8;
	add.s64 	%rd54, %rd2, %rd53;
	ld.global.f64 	%fd41, [%rd54];
	add.s32 	%r72, %r70, %r45;
	mul.wide.u32 	%rd55, %r72, 8;
	add.s64 	%rd56, %rd1, %rd55;
	ld.global.f64 	%fd42, [%rd56];
	fma.rn.f64 	%fd52, %fd41, %fd42, %fd40;
	st.global.f64 	[%rd3], %fd52;
	add.s32 	%r91, %r91, 4;
$L__BB0_7:
	setp.eq.s32 	%p8, %r39, 0;
	@%p8 bra 	$L__BB0_12;
	setp.eq.s32 	%p9, %r39, 1;
	@%p9 bra 	$L__BB0_10;
	add.s32 	%r73, %r91, %r5;
	mul.wide.u32 	%rd57, %r73, 8;
	add.s64 	%rd58, %rd2, %rd57;
	ld.global.f64 	%fd43, [%rd58];
	mad.lo.s32 	%r74, %r91, %r45, %r3;
	mul.wide.u32 	%rd59, %r74, 8;
	add.s64 	%rd60, %rd1, %rd59;
	ld.global.f64 	%fd44, [%rd60];
	fma.rn.f64 	%fd45, %fd43, %fd44, %fd52;
	st.global.f64 	[%rd3], %fd45;
	add.s32 	%r75, %r73, 1;
	mul.wide.u32 	%rd61, %r75, 8;
	add.s64 	%rd62, %rd2, %rd61;
	ld.global.f64 	%fd46, [%rd62];
	add.s32 	%r76, %r74, %r45;
	mul.wide.u32 	%rd63, %r76, 8;
	add.s64 	%rd64, %rd1, %rd63;
	ld.global.f64 	%fd47, [%rd64];
	fma.rn.f64 	%fd52, %fd46, %fd47, %fd45;
	st.global.f64 	[%rd3], %fd52;
	add.s32 	%r91, %r91, 2;
$L__BB0_10:
	and.b32  	%r77, %r45, 1;
	setp.eq.b32 	%p10, %r77, 1;
	not.pred 	%p11, %p10;
	@%p11 bra 	$L__BB0_12;
	add.s32 	%r78, %r91, %r5;
	mul.wide.u32 	%rd65, %r78, 8;
	add.s64 	%rd66, %rd2, %rd65;
	ld.global.f64 	%fd48, [%rd66];
	mad.lo.s32 	%r79, %r91, %r45, %r3;
	mul.wide.u32 	%rd67, %r79, 8;
	add.s64 	%rd68, %rd1, %rd67;
	ld.global.f64 	%fd49, [%rd68];
	fma.rn.f64 	%fd50, %fd48, %fd49, %fd52;
	st.global.f64 	[%rd3], %fd50;
$L__BB0_12:
	ret;

}
	// .globl	_Z26multiply_matrix_gpu_tilingPdS_S_i
.visible .entry _Z26multiply_matrix_gpu_tilingPdS_S_i(
	.param .u64 .ptr .align 1 _Z26multiply_matrix_gpu_tilingPdS_S_i_param_0,
	.param .u64 .ptr .align 1 _Z26multiply_matrix_gpu_tilingPdS_S_i_param_1,
	.param .u64 .ptr .align 1 _Z26multiply_matrix_gpu_tilingPdS_S_i_param_2,
	.param .u32 _Z26multiply_matrix_gpu_tilingPdS_S_i_param_3
)
{
	.reg .pred 	%p<5>;
	.reg .b32 	%r<33>;
	.reg .b64 	%rd<13>;
	.reg .b64 	%fd<11>;
	// demoted variable
	.shared .align 8 .b8 _ZZ26multiply_matrix_gpu_tilingPdS_S_iE6tile_A[8192];
	// demoted variable
	.shared .align 8 .b8 _ZZ26multiply_matrix_gpu_tilingPdS_S_iE6tile_B[8192];
	ld.param.u64 	%rd3, [_Z26multiply_matrix_gpu_tilingPdS_S_i_param_0];
	ld.param.u64 	%rd4, [_Z26multiply_matrix_gpu_tilingPdS_S_i_param_1];
	ld.param.u64 	%rd5, [_Z26multiply_matrix_gpu_tilingPdS_S_i_param_2];
	ld.param.u32 	%r13, [_Z26multiply_matrix_gpu_tilingPdS_S_i_param_3];
	mov.u32 	%r1, %tid.x;
	mov.u32 	%r2, %tid.y;
	mov.u32 	%r14, %ctaid.x;
	mov.u32 	%r15, %ntid.x;
	mad.lo.s32 	%r3, %r14, %r15, %r1;
	mov.u32 	%r16, %ctaid.y;
	mov.u32 	%r17, %ntid.y;
	mad.lo.s32 	%r4, %r16, %r17, %r2;
	setp.lt.s32 	%p1, %r13, 1;
	@%p1 bra 	$L__BB1_7;
	shl.b32 	%r21, %r2, 5;
	add.s32 	%r22, %r21, %r1;
	shl.b32 	%r23, %r22, 3;
	mov.u32 	%r24, _ZZ26multiply_matrix_gpu_tilingPdS_S_iE6tile_A;
	add.s32 	%r5, %r24, %r23;
	mul.lo.s32 	%r6, %r13, %r4;
	mov.u32 	%r25, _ZZ26multiply_matrix_gpu_tilingPdS_S_iE6tile_B;
	add.s32 	%r7, %r25, %r23;
	cvta.to.global.u64 	%rd1, %rd3;
	cvta.to.global.u64 	%rd2, %rd4;
	mov.b32 	%r32, 0;
$L__BB1_2:
	shl.b32 	%r9, %r32, 5;
	add.s32 	%r26, %r9, %r1;
	max.u32 	%r27, %r4, %r26;
	setp.ge.u32 	%p3, %r27, %r13;
	mov.f64 	%fd9, 0d0000000000000000;
	@%p3 bra 	$L__BB1_4;
	add.s32 	%r28, %r26, %r6;
	mul.wide.u32 	%rd9, %r28, 8;
	add.s64 	%rd10, %rd1, %rd9;
	ld.global.f64 	%fd9, [%rd10];
$L__BB1_4:
	st.shared.f64 	[%r5], %fd9;
	add.s32 	%r11, %r9, %r2;
	max.u32 	%r30, %r3, %r11;
	setp.ge.u32 	%p4, %r30, %r13;
	mov.f64 	%fd10, 0d0000000000000000;
	@%p4 bra 	$L__BB1_6;
	mad.lo.s32 	%r31, %r11, %r13, %r3;
	mul.wide.u32 	%rd11, %r31, 8;
	add.s64 	%rd12, %rd2, %rd11;
	ld.global.f64 	%fd10, [%rd12];
$L__BB1_6:
	st.shared.f64 	[%r7], %fd10;
	bar.sync 	0;
	bar.sync 	0;
	add.s32 	%r32, %r32, -1;
	bra.uni 	$L__BB1_2;
$L__BB1_7:
	max.u32 	%r18, %r3, %r4;
	setp.ge.u32 	%p2, %r18, %r13;
	@%p2 bra 	$L__BB1_9;
	mad.lo.s32 	%r19, %r13, %r3, %r4;
	cvta.to.global.u64 	%rd6, %rd5;
	mul.wide.u32 	%rd7, %r19, 8;
	add.s64 	%rd8, %rd6, %rd7;
	ld.global.f64 	%fd5, [%rd8];
	add.f64 	%fd6, %fd5, 0d0000000000000000;
	st.global.f64 	[%rd8], %fd6;
$L__BB1_9:
	ret;

}


// ===== COMPILED SASS (sm_100) =====

	.target	sm_100

	.elftype	@"ET_EXEC"


//--------------------- .note.nv.tkinfo           --------------------------
	.section	.note.nv.tkinfo,"",@"SHT_NOTE"
	.sectionflags	@"SHF_NOTE_NV_TKINFO"
	.tkinfo
        /*0018*/ 	.word	0x00000002
        /*0030*/ 	.string	""
        /*0030*/ 	.string	"ptxas"
        /*0030*/ 	.string	"Cuda compilation tools, release 13.0, V13.0.88"
        /*0030*/ 	.string	"Build cuda_13.0.r13.0/compiler.36424714_0"
        /*0030*/ 	.string	"-arch sm_100 -m 64 "



//--------------------- .note.nv.cuinfo           --------------------------
	.section	.note.nv.cuinfo,"",@"SHT_NOTE"
	.sectionflags	@"SHF_NOTE_NV_CUINFO"
        /*0018*/ 	.short	0x0002
        /*001a*/ 	.short	0x0064
        /*001c*/ 	.short	0x0082
	.zero		2


//--------------------- .nv.info                  --------------------------
	.section	.nv.info,"",@"SHT_CUDA_INFO"
	.align	4


	//----- nvinfo : EIATTR_REGCOUNT
	.align		4
        /*0000*/ 	.byte	0x04, 0x2f
        /*0002*/ 	.short	(.L_1 - .L_0)
	.align		4
.L_0:
        /*0004*/ 	.word	index@(_Z19multiply_matrix_gpuPdS_S_i)
        /*0008*/ 	.word	0x00000020


	//----- nvinfo : EIATTR_FRAME_SIZE
	.align		4
.L_1:
        /*000c*/ 	.byte	0x04, 0x11
        /*000e*/ 	.short	(.L_3 - .L_2)
	.align		4
.L_2:
        /*0010*/ 	.word	index@(_Z19multiply_matrix_gpuPdS_S_i)
        /*0014*/ 	.word	0x00000000


	//----- nvinfo : EIATTR_REGCOUNT
	.align		4
.L_3:
        /*0018*/ 	.byte	0x04, 0x2f
        /*001a*/ 	.short	(.L_5 - .L_4)
	.align		4
.L_4:
        /*001c*/ 	.word	index@(_Z26multiply_matrix_gpu_tilingPdS_S_i)
        /*0020*/ 	.word	0x00000014


	//----- nvinfo : EIATTR_FRAME_SIZE
	.align		4
.L_5:
        /*0024*/ 	.byte	0x04, 0x11
        /*0026*/ 	.short	(.L_7 - .L_6)
	.align		4
.L_6:
        /*0028*/ 	.word	index@(_Z26multiply_matrix_gpu_tilingPdS_S_i)
        /*002c*/ 	.word	0x00000000


	//----- nvinfo : EIATTR_MIN_STACK_SIZE
	.align		4
.L_7:
        /*0030*/ 	.byte	0x04, 0x12
        /*0032*/ 	.short	(.L_9 - .L_8)
	.align		4
.L_8:
        /*0034*/ 	.word	index@(_Z26multiply_matrix_gpu_tilingPdS_S_i)
        /*0038*/ 	.word	0x00000000


	//----- nvinfo : EIATTR_MIN_STACK_SIZE
	.align		4
.L_9:
        /*003c*/ 	.byte	0x04, 0x12
        /*003e*/ 	.short	(.L_11 - .L_10)
	.align		4
.L_10:
        /*0040*/ 	.word	index@(_Z19multiply_matrix_gpuPdS_S_i)
        /*0044*/ 	.word	0x00000000
.L_11:


//--------------------- .nv.compat                --------------------------
	.section	.nv.compat,"",@"SHT_CUDA_COMPAT_INFO"
	.align	4
        /*0000*/ 	.byte	0x02, 0x09, 0x00, 0x00, 0x02, 0x02, 0x01, 0x00, 0x02, 0x05, 0x05, 0x00, 0x03, 0x07, 0x01, 0x01
        /*0010*/ 	.byte	0x02, 0x03, 0x00, 0x00, 0x02, 0x06, 0x01, 0x00, 0x04, 0x0b, 0x08, 0x00, 0x01, 0x00, 0x00, 0x00
        /*0020*/ 	.byte	0x00, 0x00, 0x00, 0x00


//--------------------- .nv.info._Z26multiply_matrix_gpu_tilingPdS_S_i --------------------------
	.section	.nv.info._Z26multiply_matrix_gpu_tilingPdS_S_i,"",@"SHT_CUDA_INFO"
	.sectionflags	@""
	.align	4


	//----- nvinfo : EIATTR_CUDA_API_VERSION
	.align		4
        /*0000*/ 	.byte	0x04, 0x37
        /*0002*/ 	.short	(.L_13 - .L_12)
.L_12:
        /*0004*/ 	.word	0x00000082


	//----- nvinfo : EIATTR_KPARAM_INFO
	.align		4
.L_13:
        /*0008*/ 	.byte	0x04, 0x17
        /*000a*/ 	.short	(.L_15 - .L_14)
.L_14:
        /*000c*/ 	.word	0x00000000
        /*0010*/ 	.short	0x0003
        /*0012*/ 	.short	0x0018
        /*0014*/ 	.byte	0x00, 0xf0, 0x11, 0x00


	//----- nvinfo : EIATTR_KPARAM_INFO
	.align		4
.L_15:
        /*0018*/ 	.byte	0x04, 0x17
        /*001a*/ 	.short	(.L_17 - .L_16)
.L_16:
        /*001c*/ 	.word	0x00000000
        /*0020*/ 	.short	0x0002
        /*0022*/ 	.short	0x0010
        /*0024*/ 	.byte	0x00, 0xf5, 0x21, 0x00


	//----- nvinfo : EIATTR_KPARAM_INFO
	.align		4
.L_17:
        /*0028*/ 	.byte	0x04, 0x17
        /*002a*/ 	.short	(.L_19 - .L_18)
.L_18:
        /*002c*/ 	.word	0x00000000
        /*0030*/ 	.short	0x0001
        /*0032*/ 	.short	0x0008
        /*0034*/ 	.byte	0x00, 0xf5, 0x21, 0x00


	//----- nvinfo : EIATTR_KPARAM_INFO
	.align		4
.L_19:
        /*0038*/ 	.byte	0x04, 0x17
        /*003a*/ 	.short	(.L_21 - .L_20)
.L_20:
        /*003c*/ 	.word	0x00000000
        /*0040*/ 	.short	0x0000
        /*0042*/ 	.short	0x0000
        /*0044*/ 	.byte	0x00, 0xf5, 0x21, 0x00


	//----- nvinfo : EIATTR_SPARSE_MMA_MASK
	.align		4
.L_21:
        /*0048*/ 	.byte	0x03, 0x50
        /*004a*/ 	.short	0x0000


	//----- nvinfo : EIATTR_MAXREG_COUNT
	.align		4
        /*004c*/ 	.byte	0x03, 0x1b
        /*004e*/ 	.short	0x00ff


	//----- nvinfo : EIATTR_NUM_BARRIERS
	.align		4
        /*0050*/ 	.byte	0x02, 0x4c
        /*0052*/ 	.byte	0x01
	.zero		1


	//----- nvinfo : EIATTR_MERCURY_ISA_VERSION
	.align		4
        /*0054*/ 	.byte	0x03, 0x5f
        /*0056*/ 	.short	0x0101


	//----- nvinfo : EIATTR_VRC_CTA_INIT_COUNT
	.align		4
        /*0058*/ 	.byte	0x02, 0x4a
	.zero		1
	.zero		1


	//----- nvinfo : EIATTR_EXIT_INSTR_OFFSETS
	.align		4
        /*005c*/ 	.byte	0x04, 0x1c
        /*005e*/ 	.short	(.L_23 - .L_22)


	//   ....[0]....
.L_22:
        /*0060*/ 	.word	0x000002f0


	//   ....[1]....
        /*0064*/ 	.word	0x00000360


	//----- nvinfo : EIATTR_CBANK_PARAM_SIZE
	.align		4
.L_23:
        /*0068*/ 	.byte	0x03, 0x19
        /*006a*/ 	.short	0x001c


	//----- nvinfo : EIATTR_PARAM_CBANK
	.align		4
        /*006c*/ 	.byte	0x04, 0x0a
        /*006e*/ 	.short	(.L_25 - .L_24)
	.align		4
.L_24:
        /*0070*/ 	.word	index@(.nv.constant0._Z26multiply_matrix_gpu_tilingPdS_S_i)
        /*0074*/ 	.short	0x0380
        /*0076*/ 	.short	0x001c


	//----- nvinfo : EIATTR_SW_WAR
	.align		4
.L_25:
        /*0078*/ 	.byte	0x04, 0x36
        /*007a*/ 	.short	(.L_27 - .L_26)
.L_26:
        /*007c*/ 	.word	0x00000008
.L_27:


//--------------------- .nv.info._Z19multiply_matrix_gpuPdS_S_i --------------------------
	.section	.nv.info._Z19multiply_matrix_gpuPdS_S_i,"",@"SHT_CUDA_INFO"
	.sectionflags	@""
	.align	4


	//----- nvinfo : EIATTR_CUDA_API_VERSION
	.align		4
        /*0000*/ 	.byte	0x04, 0x37
        /*0002*/ 	.short	(.L_29 - .L_28)
.L_28:
        /*0004*/ 	.word	0x00000082


	//----- nvinfo : EIATTR_KPARAM_INFO
	.align		4
.L_29:
        /*0008*/ 	.byte	0x04, 0x17
        /*000a*/ 	.short	(.L_31 - .L_30)
.L_30:
        /*000c*/ 	.word	0x00000000
        /*0010*/ 	.short	0x0003
        /*0012*/ 	.short	0x0018
        /*0014*/ 	.byte	0x00, 0xf0, 0x11, 0x00


	//----- nvinfo : EIATTR_KPARAM_INFO
	.align		4
.L_31:
        /*0018*/ 	.byte	0x04, 0x17
        /*001a*/ 	.short	(.L_33 - .L_32)
.L_32:
        /*001c*/ 	.word	0x00000000
        /*0020*/ 	.short	0x0002
        /*0022*/ 	.short	0x0010
        /*0024*/ 	.byte	0x00, 0xf5, 0x21, 0x00


	//----- nvinfo : EIATTR_KPARAM_INFO
	.align		4
.L_33:
        /*0028*/ 	.byte	0x04, 0x17
        /*002a*/ 	.short	(.L_35 - .L_34)
.L_34:
        /*002c*/ 	.word	0x00000000
        /*0030*/ 	.short	0x0001
        /*0032*/ 	.short	0x0008
        /*0034*/ 	.byte	0x00, 0xf5, 0x21, 0x00


	//----- nvinfo : EIATTR_KPARAM_INFO
	.align		4
.L_35:
        /*0038*/ 	.byte	0x04, 0x17
        /*003a*/ 	.short	(.L_37 - .L_36)
.L_36:
        /*003c*/ 	.word	0x00000000
        /*0040*/ 	.short	0x0000
        /*0042*/ 	.short	0x0000
        /*0044*/ 	.byte	0x00, 0xf5, 0x21, 0x00


	//----- nvinfo : EIATTR_SPARSE_MMA_MASK
	.align		4
.L_37:
        /*0048*/ 	.byte	0x03, 0x50
        /*004a*/ 	.short	0x0000


	//----- nvinfo : EIATTR_MAXREG_COUNT
	.align		4
        /*004c*/ 	.byte	0x03, 0x1b
        /*004e*/ 	.short	0x00ff


	//----- nvinfo : EIATTR_MERCURY_ISA_VERSION
	.align		4
        /*0050*/ 	.byte	0x03, 0x5f
        /*0052*/ 	.short	0x0101


	//----- nvinfo : EIATTR_VRC_CTA_INIT_COUNT
	.align		4
        /*0054*/ 	.byte	0x02, 0x4a
	.zero		1
	.zero		1


	//----- nvinfo : EIATTR_EXIT_INSTR_OFFSETS
	.align		4
        /*0058*/ 	.byte	0x04, 0x1c
        /*005a*/ 	.short	(.L_39 - .L_38)


	//   ....[0]....
.L_38:
        /*005c*/ 	.word	0x000000e0


	//   ....[1]....
        /*0060*/ 	.word	0x00000690


	//   ....[2]....
        /*0064*/ 	.word	0x00000910


	//   ....[3]....
        /*0068*/ 	.word	0x00000a90


	//   ....[4]....
        /*006c*/ 	.word	0x00000b40


	//----- nvinfo : EIATTR_CBANK_PARAM_SIZE
	.align		4
.L_39:
        /*0070*/ 	.byte	0x03, 0x19
        /*0072*/ 	.short	0x001c


	//----- nvinfo : EIATTR_PARAM_CBANK
	.align		4
        /*0074*/ 	.byte	0x04, 0x0a
        /*0076*/ 	.short	(.L_41 - .L_40)
	.align		4
.L_40:
        /*0078*/ 	.word	index@(.nv.constant0._Z19multiply_matrix_gpuPdS_S_i)
        /*007c*/ 	.short	0x0380
        /*007e*/ 	.short	0x001c


	//----- nvinfo : EIATTR_SW_WAR
	.align		4
.L_41:
        /*0080*/ 	.byte	0x04, 0x36
        /*0082*/ 	.short	(.L_43 - .L_42)
.L_42:
        /*0084*/ 	.word	0x00000008
.L_43:


//--------------------- .nv.callgraph             --------------------------
	.section	.nv.callgraph,"",@"SHT_CUDA_CALLGRAPH"
	.align	4
	.sectionentsize	8
	.align		4
        /*0000*/ 	.word	0x00000000
	.align		4
        /*0004*/ 	.word	0xffffffff
	.align		4
        /*0008*/ 	.word	0x00000000
	.align		4
        /*000c*/ 	.word	0xfffffffe
	.align		4
        /*0010*/ 	.word	0x00000000
	.align		4
        /*0014*/ 	.word	0xfffffffd
	.align		4
        /*0018*/ 	.word	0x00000000
	.align		4
        /*001c*/ 	.word	0xfffffffc


//--------------------- .text._Z26multiply_matrix_gpu_tilingPdS_S_i --------------------------
	.section	.text._Z26multiply_matrix_gpu_tilingPdS_S_i,"ax",@progbits
	.align	128
        .global         _Z26multiply_matrix_gpu_tilingPdS_S_i
        .type           _Z26multiply_matrix_gpu_tilingPdS_S_i,@function
        .size           _Z26multiply_matrix_gpu_tilingPdS_S_i,(.L_x_8 - _Z26multiply_matrix_gpu_tilingPdS_S_i)
        .other          _Z26multiply_matrix_gpu_tilingPdS_S_i,@"STO_CUDA_ENTRY STV_DEFAULT"
_Z26multiply_matrix_gpu_tilingPdS_S_i:
.text._Z26multiply_matrix_gpu_tilingPdS_S_i:
[----:B------:R-:W-:Y:S01]  /*0000*/  LDC R1, c[0x0][0x37c] ;  /* 0x0000df00ff017b82 */ /* 0x000fe20000000800 */
[----:B------:R-:W0:Y:S07]  /*0010*/  S2R R17, SR_TID.X ;  /* 0x0000000000117919 */ /* 0x000e2e0000002100 */
[----:B------:R-:W0:Y:S01]  /*0020*/  LDC R0, c[0x0][0x360] ;  /* 0x0000d800ff007b82 */ /* 0x000e220000000800 */
[----:B------:R-:W1:Y:S01]  /*0030*/  LDCU UR6, c[0x0][0x398] ;  /* 0x00007300ff0677ac */ /* 0x000e620008000800 */
[----:B------:R-:W2:Y:S01]  /*0040*/  S2R R12, SR_TID.Y ;  /* 0x00000000000c7919 */ /* 0x000ea20000002200 */
[----:B------:R-:W3:Y:S05]  /*0050*/  LDCU.64 UR8, c[0x0][0x358] ;  /* 0x00006b00ff0877ac */ /* 0x000eea0008000a00 */
[----:B------:R-:W0:Y:S08]  /*0060*/  S2UR UR4, SR_CTAID.X ;  /* 0x00000000000479c3 */ /* 0x000e300000002500 */
[----:B------:R-:W2:Y:S01]  /*0070*/  S2UR UR5, SR_CTAID.Y ;  /* 0x00000000000579c3 */ /* 0x000ea20000002600 */
[----:B-1----:R-:W-:-:S07]  /*0080*/  UISETP.GE.AND UP0, UPT, UR6, 0x1, UPT ;  /* 0x000000010600788c */ /* 0x002fce000bf06270 */
[----:B------:R-:W2:Y:S01]  /*0090*/  LDC R11, c[0x0][0x364] ;  /* 0x0000d900ff0b7b82 */ /* 0x000ea20000000800 */
[----:B0-----:R-:W-:Y:S02]  /*00a0*/  IMAD R0, R0, UR4, R17 ;  /* 0x0000000400007c24 */ /* 0x001fe4000f8e0211 */
[----:B--2---:R-:W-:-:S05]  /*00b0*/  IMAD R11, R11, UR5, R12 ;  /* 0x000000050b0b7c24 */ /* 0x004fca000f8e020c */
[----:B------:R-:W-:-:S04]  /*00c0*/  VIMNMX.U32 R2, PT, PT, R0, R11, !PT ;  /* 0x0000000b00027248 */ /* 0x000fc80007fe0000 */
[----:B------:R-:W-:Y:S01]  /*00d0*/  ISETP.GE.U32.AND P0, PT, R2, UR6, PT ;  /* 0x0000000602007c0c */ /* 0x000fe2000bf06070 */
[----:B---3--:R-:W-:-:S12]  /*00e0*/  BRA.U !UP0, `(.L_x_0) ;  /* 0x0000000108807547 */ /* 0x008fd8000b800000 */
[----:B------:R-:W0:Y:S01]  /*00f0*/  S2UR UR6, SR_CgaCtaId ;  /* 0x00000000000679c3 */ /* 0x000e220000008800 */
[----:B------:R-:W-:Y:S01]  /*0100*/  UMOV UR4, 0x400 ;  /* 0x0000040000047882 */ /* 0x000fe20000000000 */
[----:B------:R-:W-:Y:S01]  /*0110*/  IMAD R2, R12, 0x20, R17 ;  /* 0x000000200c027824 */ /* 0x000fe200078e0211 */
[----:B------:R-:W-:Y:S01]  /*0120*/  UIADD3 UR5, UPT, UPT, UR4, 0x2000, URZ ;  /* 0x0000200004057890 */ /* 0x000fe2000fffe0ff */
[----:B------:R-:W-:Y:S01]  /*0130*/  HFMA2 R10, -RZ, RZ, 0, 0 ;  /* 0x00000000ff0a7431 */ /* 0x000fe200000001ff */
[----:B------:R-:W1:Y:S01]  /*0140*/  LDCU UR7, c[0x0][0x398] ;  /* 0x00007300ff0777ac */ /* 0x000e620008000800 */
[----:B0-----:R-:W-:Y:S02]  /*0150*/  ULEA UR4, UR6, UR4, 0x18 ;  /* 0x0000000406047291 */ /* 0x001fe4000f8ec0ff */
[----:B------:R-:W-:-:S04]  /*0160*/  ULEA UR5, UR6, UR5, 0x18 ;  /* 0x0000000506057291 */ /* 0x000fc8000f8ec0ff */
[C---:B------:R-:W-:Y:S02]  /*0170*/  LEA R13, R2.reuse, UR4, 0x3 ;  /* 0x00000004020d7c11 */ /* 0x040fe4000f8e18ff */
[----:B-1----:R-:W-:-:S07]  /*0180*/  LEA R15, R2, UR5, 0x3 ;  /* 0x00000005020f7c11 */ /* 0x002fce000f8e18ff */
.L_x_1:
[C---:B0-----:R-:W-:Y:S01]  /*0190*/  IMAD R4, R10.reuse, 0x20, R17 ;  /* 0x000000200a047824 */ /* 0x041fe200078e0211 */
[----:B------:R-:W-:-:S04]  /*01a0*/  LEA R9, R10, R12, 0x5 ;  /* 0x0000000c0a097211 */ /* 0x000fc800078e28ff */
[----:B------:R-:W-:Y:S02]  /*01b0*/  VIMNMX.U32 R2, PT, PT, R11, R4, !PT ;  /* 0x000000040b027248 */ /* 0x000fe40007fe0000 */
[----:B------:R-:W-:Y:S02]  /*01c0*/  VIMNMX.U32 R3, PT, PT, R0, R9, !PT ;  /* 0x0000000900037248 */ /* 0x000fe40007fe0000 */
[----:B------:R-:W-:Y:S02]  /*01d0*/  ISETP.GE.U32.AND P0, PT, R2, UR7, PT ;  /* 0x0000000702007c0c */ /* 0x000fe4000bf06070 */
[----:B------:R-:W-:-:S11]  /*01e0*/  ISETP.GE.U32.AND P1, PT, R3, UR7, PT ;  /* 0x0000000703007c0c */ /* 0x000fd6000bf26070 */
[----:B------:R-:W0:Y:S01]  /*01f0*/  @!P0 LDC.64 R6, c[0x0][0x380] ;  /* 0x0000e000ff068b82 */ /* 0x000e220000000a00 */
[----:B------:R-:W-:Y:S02]  /*0200*/  @!P0 IMAD R5, R11, UR7, R4 ;  /* 0x000000070b058c24 */ /* 0x000fe4000f8e0204 */
[----:B------:R-:W-:-:S05]  /*0210*/  @!P1 IMAD R9, R9, UR7, R0 ;  /* 0x0000000709099c24 */ /* 0x000fca000f8e0200 */
[----:B------:R-:W1:Y:S01]  /*0220*/  @!P1 LDC.64 R2, c[0x0][0x388] ;  /* 0x0000e200ff029b82 */ /* 0x000e620000000a00 */
[----:B0-----:R-:W-:Y:S01]  /*0230*/  @!P0 IMAD.WIDE.U32 R6, R5, 0x8, R6 ;  /* 0x0000000805068825 */ /* 0x001fe200078e0006 */
[----:B------:R-:W-:-:S06]  /*0240*/  CS2R R4, SRZ ;  /* 0x0000000000047805 */ /* 0x000fcc000001ff00 */
[----:B------:R-:W2:Y:S01]  /*0250*/  @!P0 LDG.E.64 R4, desc[UR8][R6.64] ;  /* 0x0000000806048981 */ /* 0x000ea2000c1e1b00 */
[----:B-1----:R-:W-:Y:S01]  /*0260*/  @!P1 IMAD.WIDE.U32 R8, R9, 0x8, R2 ;  /* 0x0000000809089825 */ /* 0x002fe200078e0002 */
[----:B------:R-:W-:-:S06]  /*0270*/  CS2R R2, SRZ ;  /* 0x0000000000027805 */ /* 0x000fcc000001ff00 */
[----:B------:R-:W3:Y:S01]  /*0280*/  @!P1 LDG.E.64 R2, desc[UR8][R8.64] ;  /* 0x0000000808029981 */ /* 0x000ee2000c1e1b00 */
[----:B------:R-:W-:-:S03]  /*0290*/  VIADD R10, R10, 0xffffffff ;  /* 0xffffffff0a0a7836 */ /* 0x000fc60000000000 */
[----:B--2---:R0:W-:Y:S04]  /*02a0*/  STS.64 [R13], R4 ;  /* 0x000000040d007388 */ /* 0x0041e80000000a00 */
[----:B---3--:R0:W-:Y:S01]  /*02b0*/  STS.64 [R15], R2 ;  /* 0x000000020f007388 */ /* 0x0081e20000000a00 */
[----:B------:R-:W-:Y:S08]  /*02c0*/  BAR.SYNC.DEFER_BLOCKING 0x0 ;  /* 0x0000000000007b1d */ /* 0x000ff00000010000 */
[----:B------:R-:W-:Y:S06]  /*02d0*/  BAR.SYNC.DEFER_BLOCKING 0x0 ;  /* 0x0000000000007b1d */ /* 0x000fec0000010000 */
[----:B------:R-:W-:Y:S05]  /*02e0*/  BRA `(.L_x_1) ;  /* 0xfffffffc00a87947 */ /* 0x000fea000383ffff */
.L_x_0:
[----:B------:R-:W-:Y:S05]  /*02f0*/  @P0 EXIT ;  /* 0x000000000000094d */ /* 0x000fea0003800000 */
[----:B------:R-:W0:Y:S01]  /*0300*/  LDC.64 R2, c[0x0][0x390] ;  /* 0x0000e400ff027b82 */ /* 0x000e220000000a00 */
[----:B------:R-:W-:-:S04]  /*0310*/  IMAD R11, R0, UR6, R11 ;  /* 0x00000006000b7c24 */ /* 0x000fc8000f8e020b */
[----:B0-----:R-:W-:-:S05]  /*0320*/  IMAD.WIDE.U32 R2, R11, 0x8, R2 ;  /* 0x000000080b027825 */ /* 0x001fca00078e0002 */
[----:B------:R-:W2:Y:S02]  /*0330*/  LDG.E.64 R4, desc[UR8][R2.64] ;  /* 0x0000000802047981 */ /* 0x000ea4000c1e1b00 */
[----:B--2---:R-:W-:-:S07]  /*0340*/  DADD R4, RZ, R4 ;  /* 0x00000000ff047229 */ /* 0x004fce0000000004 */
[----:B------:R-:W-:Y:S01]  /*0350*/  STG.E.64 desc[UR8][R2.64], R4 ;  /* 0x0000000402007986 */ /* 0x000fe2000c101b08 */
[----:B------:R-:W-:Y:S05]  /*0360*/  EXIT ;  /* 0x000000000000794d */ /* 0x000fea0003800000 */
.L_x_2:
[----:B------:R-:W-:-:S00]  /*0370*/  BRA `(.L_x_2) ;  /* 0xfffffffc00fc7947 */ /* 0x000fc0000383ffff */
[----:B------:R-:W-:-:S00]  /*0380*/  NOP ;  /* 0x0000000000007918 */ /* 0x000fc00000000000 */
[----:B------:R-:W-:-:S00]  /*0390*/  NOP ;  /* 0x0000000000007918 */ /* 0x000fc00000000000 */
[----:B------:R-:W-:-:S00]  /*03a0*/  NOP ;  /* 0x0000000000007918 */ /* 0x000fc00000000000 */
[----:B------:R-:W-:-:S00]  /*03b0*/  NOP ;  /* 0x0000000000007918 */ /* 0x000fc00000000000 */
[----:B------:R-:W-:-:S00]  /*03c0*/  NOP ;  /* 0x0000000000007918 */ /* 0x000fc00000000000 */
[----:B------:R-:W-:-:S00]  /*03d0*/  NOP ;  /* 0x0000000000007918 */ /* 0x000fc00000000000 */
[----:B------:R-:W-:-:S00]  /*03e0*/  NOP ;  /* 0x0000000000007918 */ /* 0x000fc00000000000 */
[----:B------:R-:W-:-:S00]  /*03f0*/  NOP ;  /* 0x0000000000007918 */ /* 0x000fc00000000000 */
.L_x_8:


//--------------------- .text._Z19multiply_matrix_gpuPdS_S_i --------------------------
	.section	.text._Z19multiply_matrix_gpuPdS_S_i,"ax",@progbits
	.align	128
        .global         _Z19multiply_matrix_gpuPdS_S_i
        .type           _Z19multiply_matrix_gpuPdS_S_i,@function
        .size           _Z19multiply_matrix_gpuPdS_S_i,(.L_x_9 - _Z19multiply_matrix_gpuPdS_S_i)
        .other          _Z19multiply_matrix_gpuPdS_S_i,@"STO_CUDA_ENTRY STV_DEFAULT"
_Z19multiply_matrix_gpuPdS_S_i:
.text._Z19multiply_matrix_gpuPdS_S_i:
[----:B------:R-:W-:Y:S01]  /*0000*/  LDC R1, c[0x0][0x37c] ;  /* 0x0000df00ff017b82 */ /* 0x000fe20000000800 */
[----:B------:R-:W0:Y:S07]  /*0010*/  S2R R3, SR_TID.Y ;  /* 0x0000000000037919 */ /* 0x000e2e0000002200 */
[----:B------:R-:W1:Y:S01]  /*0020*/  S2UR UR4, SR_CTAID.X ;  /* 0x00000000000479c3 */ /* 0x000e620000002500 */
[----:B------:R-:W1:Y:S01]  /*0030*/  LDCU UR5, c[0x0][0x360] ;  /* 0x00006c00ff0577ac */ /* 0x000e620008000800 */
[----:B------:R-:W2:Y:S06]  /*0040*/  S2R R9, SR_TID.X ;  /* 0x0000000000097919 */ /* 0x000eac0000002100 */
[----:B------:R-:W0:Y:S08]  /*0050*/  S2UR UR6, SR_CTAID.Y ;  /* 0x00000000000679c3 */ /* 0x000e300000002600 */
[----:B------:R-:W0:Y:S08]  /*0060*/  LDC R2, c[0x0][0x364] ;  /* 0x0000d900ff027b82 */ /* 0x000e300000000800 */
[----:B------:R-:W3:Y:S01]  /*0070*/  LDC R0, c[0x0][0x398] ;  /* 0x0000e600ff007b82 */ /* 0x000ee20000000800 */
[----:B-1----:R-:W-:-:S06]  /*0080*/  UIMAD UR4, UR4, UR5, URZ ;  /* 0x00000005040472a4 */ /* 0x002fcc000f8e02ff */
[----:B--2---:R-:W-:Y:S01]  /*0090*/  IADD3 R5, PT, PT, R9, UR4, RZ ;  /* 0x0000000409057c10 */ /* 0x004fe2000fffe0ff */
[----:B0-----:R-:W-:-:S05]  /*00a0*/  IMAD R3, R2, UR6, R3 ;  /* 0x0000000602037c24 */ /* 0x001fca000f8e0203 */
[----:B------:R-:W-:Y:S02]  /*00b0*/  VIMNMX.U32 R7, PT, PT, R5, R3, !PT ;  /* 0x0000000305077248 */ /* 0x000fe40007fe0000 */
[----:B---3--:R-:W-:-:S04]  /*00c0*/  ISETP.GE.AND P0, PT, R0, 0x1, PT ;  /* 0x000000010000780c */ /* 0x008fc80003f06270 */
[----:B------:R-:W-:-:S13]  /*00d0*/  ISETP.GE.U32.OR P0, PT, R7, R0, !P0 ;  /* 0x000000000700720c */ /* 0x000fda0004706470 */
[----:B------:R-:W-:Y:S05]  /*00e0*/  @P0 EXIT ;  /* 0x000000000000094d */ /* 0x000fea0003800000 */
[----:B------:R-:W0:Y:S01]  /*00f0*/  LDC.64 R10, c[0x0][0x390] ;  /* 0x0000e400ff0a7b82 */ /* 0x000e220000000a00 */
[----:B------:R-:W1:Y:S01]  /*0100*/  LDCU.64 UR6, c[0x0][0x358] ;  /* 0x00006b00ff0677ac */ /* 0x000e620008000a00 */
[C---:B------:R-:W-:Y:S01]  /*0110*/  ISETP.GE.U32.AND P1, PT, R0.reuse, 0x8, PT ;  /* 0x000000080000780c */ /* 0x040fe20003f26070 */
[----:B------:R-:W-:Y:S01]  /*0120*/  IMAD R7, R3, R0, R5 ;  /* 0x0000000003077224 */ /* 0x000fe200078e0205 */
[----:B------:R-:W-:Y:S01]  /*0130*/  LOP3.LUT R2, R0, 0x7, RZ, 0xc0, !PT ;  /* 0x0000000700027812 */ /* 0x000fe200078ec0ff */
[----:B------:R-:W-:-:S03]  /*0140*/  HFMA2 R4, -RZ, RZ, 0, 0 ;  /* 0x00000000ff047431 */ /* 0x000fc600000001ff */
[----:B------:R-:W-:Y:S01]  /*0150*/  ISETP.NE.AND P0, PT, R2, RZ, PT ;  /* 0x000000ff0200720c */ /* 0x000fe20003f05270 */
[----:B0-----:R-:W-:-:S05]  /*0160*/  IMAD.WIDE.U32 R10, R7, 0x8, R10 ;  /* 0x00000008070a7825 */ /* 0x001fca00078e000a */
[----:B-1----:R0:W5:Y:S01]  /*0170*/  LDG.E.64 R18, desc[UR6][R10.64] ;  /* 0x000000060a127981 */ /* 0x002162000c1e1b00 */
[----:B------:R-:W-:Y:S06]  /*0180*/  @!P1 BRA `(.L_x_3) ;  /* 0x0000000400409947 */ /* 0x000fec0003800000 */
[C---:B------:R-:W-:Y:S01]  /*0190*/  LOP3.LUT R4, R0.reuse, 0x7ffffff8, RZ, 0xc0, !PT ;  /* 0x7ffffff800047812 */ /* 0x040fe200078ec0ff */
[C---:B------:R-:W-:Y:S01]  /*01a0*/  IMAD R25, R0.reuse, 0x5, R5 ;  /* 0x0000000500197824 */ /* 0x040fe200078e0205 */
[C---:B------:R-:W-:Y:S01]  /*01b0*/  IADD3 R22, PT, PT, R0.reuse, UR4, R9 ;  /* 0x0000000400167c10 */ /* 0x040fe2000fffe009 */
[C-C-:B------:R-:W-:Y:S01]  /*01c0*/  IMAD R9, R0.reuse, 0x3, R5.reuse ;  /* 0x0000000300097824 */ /* 0x140fe200078e0205 */
[CC--:B------:R-:W-:Y:S01]  /*01d0*/  LEA R7, R0.reuse, R5.reuse, 0x1 ;  /* 0x0000000500077211 */ /* 0x0c0fe200078e08ff */
[C-C-:B------:R-:W-:Y:S01]  /*01e0*/  IMAD R27, R0.reuse, 0x6, R5.reuse ;  /* 0x00000006001b7824 */ /* 0x140fe200078e0205 */
[CC--:B------:R-:W-:Y:S01]  /*01f0*/  LEA R23, R0.reuse, R5.reuse, 0x2 ;  /* 0x0000000500177211 */ /* 0x0c0fe200078e10ff */
[----:B------:R-:W-:Y:S01]  /*0200*/  IMAD R29, R0, 0x7, R5 ;  /* 0x00000007001d7824 */ /* 0x000fe200078e0205 */
[----:B------:R-:W-:Y:S01]  /*0210*/  MOV R8, R5 ;  /* 0x0000000500087202 */ /* 0x000fe20000000f00 */
[----:B------:R-:W-:Y:S01]  /*0220*/  IMAD R24, R3, R0, 0x3 ;  /* 0x0000000303187424 */ /* 0x000fe200078e0200 */
[----:B------:R-:W-:-:S07]  /*0230*/  IADD3 R6, PT, PT, -R4, RZ, RZ ;  /* 0x000000ff04067210 */ /* 0x000fce0007ffe1ff */
.L_x_4:
[----:B-1----:R-:W1:Y:S01]  /*0240*/  LDC.64 R14, c[0x0][0x380] ;  /* 0x0000e000ff0e7b82 */ /* 0x002e620000000a00 */
[----:B------:R-:W-:-:S07]  /*0250*/  IADD3 R17, PT, PT, R24, -0x3, RZ ;  /* 0xfffffffd18117810 */ /* 0x000fce0007ffe0ff */
[----:B------:R-:W2:Y:S01]  /*0260*/  LDC.64 R12, c[0x0][0x388] ;  /* 0x0000e200ff0c7b82 */ /* 0x000ea20000000a00 */
[----:B-1----:R-:W-:-:S06]  /*0270*/  IMAD.WIDE.U32 R16, R17, 0x8, R14 ;  /* 0x0000000811107825 */ /* 0x002fcc00078e000e */
[----:B------:R-:W3:Y:S01]  /*0280*/  LDG.E.64 R16, desc[UR6][R16.64] ;  /* 0x0000000610107981 */ /* 0x000ee2000c1e1b00 */
[----:B--2---:R-:W-:-:S06]  /*0290*/  IMAD.WIDE.U32 R20, R8, 0x8, R12 ;  /* 0x0000000808147825 */ /* 0x004fcc00078e000c */
[----:B------:R-:W3:Y:S02]  /*02a0*/  LDG.E.64 R20, desc[UR6][R20.64] ;  /* 0x0000000614147981 */ /* 0x000ee4000c1e1b00 */
[----:B---3-5:R-:W-:Y:S01]  /*02b0*/  DFMA R20, R16, R20, R18 ;  /* 0x000000141014722b */ /* 0x028fe20000000012 */
[----:B------:R-:W-:-:S05]  /*02c0*/  IADD3 R19, PT, PT, R24, -0x2, RZ ;  /* 0xfffffffe18137810 */ /* 0x000fca0007ffe0ff */
[----:B------:R-:W-:-:S04]  /*02d0*/  IMAD.WIDE.U32 R16, R19, 0x8, R14 ;  /* 0x0000000813107825 */ /* 0x000fc800078e000e */
[----:B------:R-:W-:Y:S01]  /*02e0*/  IMAD.WIDE.U32 R18, R22, 0x8, R12 ;  /* 0x0000000816127825 */ /* 0x000fe200078e000c */
[----:B------:R1:W-:Y:S04]  /*02f0*/  STG.E.64 desc[UR6][R10.64], R20 ;  /* 0x000000140a007986 */ /* 0x0003e8000c101b06 */
[----:B------:R-:W2:Y:S04]  /*0300*/  LDG.E.64 R16, desc[UR6][R16.64] ;  /* 0x0000000610107981 */ /* 0x000ea8000c1e1b00 */
[----:B------:R-:W2:Y:S01]  /*0310*/  LDG.E.64 R18, desc[UR6][R18.64] ;  /* 0x0000000612127981 */ /* 0x000ea2000c1e1b00 */
[----:B------:R-:W-:Y:S01]  /*0320*/  IADD3 R26, PT, PT, R24, -0x1, RZ ;  /* 0xffffffff181a7810 */ /* 0x000fe20007ffe0ff */
[----:B--2---:R-:W-:-:S04]  /*0330*/  DFMA R18, R16, R18, R20 ;  /* 0x000000121012722b */ /* 0x004fc80000000014 */
[----:B------:R-:W-:-:S04]  /*0340*/  IMAD.WIDE.U32 R16, R26, 0x8, R14 ;  /* 0x000000081a107825 */ /* 0x000fc800078e000e */
[----:B-1----:R-:W-:Y:S01]  /*0350*/  IMAD.WIDE.U32 R20, R7, 0x8, R12 ;  /* 0x0000000807147825 */ /* 0x002fe200078e000c */
[----:B------:R1:W-:Y:S04]  /*0360*/  STG.E.64 desc[UR6][R10.64], R18 ;  /* 0x000000120a007986 */ /* 0x0003e8000c101b06 */
[----:B------:R-:W2:Y:S04]  /*0370*/  LDG.E.64 R16, desc[UR6][R16.64] ;  /* 0x0000000610107981 */ /* 0x000ea8000c1e1b00 */
[----:B------:R-:W2:Y:S02]  /*0380*/  LDG.E.64 R20, desc[UR6][R20.64] ;  /* 0x0000000614147981 */ /* 0x000ea4000c1e1b00 */
[----:B--2---:R-:W-:Y:S01]  /*0390*/  DFMA R20, R16, R20, R18 ;  /* 0x000000141014722b */ /* 0x004fe20000000012 */
[----:B------:R-:W-:-:S04]  /*03a0*/  IMAD.WIDE.U32 R16, R24, 0x8, R14 ;  /* 0x0000000818107825 */ /* 0x000fc800078e000e */
[----:B-1----:R-:W-:Y:S02]  /*03b0*/  IMAD.WIDE.U32 R18, R9, 0x8, R12 ;  /* 0x0000000809127825 */ /* 0x002fe400078e000c */
[----:B------:R1:W-:Y:S04]  /*03c0*/  STG.E.64 desc[UR6][R10.64], R20 ;  /* 0x000000140a007986 */ /* 0x0003e8000c101b06 */
[----:B------:R-:W2:Y:S04]  /*03d0*/  LDG.E.64 R16, desc[UR6][R16.64] ;  /* 0x0000000610107981 */ /* 0x000ea8000c1e1b00 */
[----:B------:R-:W2:Y:S01]  /*03e0*/  LDG.E.64 R18, desc[UR6][R18.64] ;  /* 0x0000000612127981 */ /* 0x000ea2000c1e1b00 */
[----:B------:R-:W-:Y:S01]  /*03f0*/  IADD3 R26, PT, PT, R24, 0x1, RZ ;  /* 0x00000001181a7810 */ /* 0x000fe20007ffe0ff */
[----:B--2---:R-:W-:-:S04]  /*0400*/  DFMA R18, R16, R18, R20 ;  /* 0x000000121012722b */ /* 0x004fc80000000014 */
[----:B------:R-:W-:-:S04]  /*0410*/  IMAD.WIDE.U32 R16, R26, 0x8, R14 ;  /* 0x000000081a107825 */ /* 0x000fc800078e000e */
[----:B-1----:R-:W-:Y:S01]  /*0420*/  IMAD.WIDE.U32 R20, R23, 0x8, R12 ;  /* 0x0000000817147825 */ /* 0x002fe200078e000c */
[----:B------:R1:W-:Y:S04]  /*0430*/  STG.E.64 desc[UR6][R10.64], R18 ;  /* 0x000000120a007986 */ /* 0x0003e8000c101b06 */
[----:B------:R-:W2:Y:S04]  /*0440*/  LDG.E.64 R16, desc[UR6][R16.64] ;  /* 0x0000000610107981 */ /* 0x000ea8000c1e1b00 */
[----:B------:R-:W2:Y:S01]  /*0450*/  LDG.E.64 R20, desc[UR6][R20.64] ;  /* 0x0000000614147981 */ /* 0x000ea2000c1e1b00 */
[----:B------:R-:W-:Y:S01]  /*0460*/  IADD3 R26, PT, PT, R24, 0x2, RZ ;  /* 0x00000002181a7810 */ /* 0x000fe20007ffe0ff */
[----:B--2---:R-:W-:-:S04]  /*0470*/  DFMA R20, R16, R20, R18 ;  /* 0x000000141014722b */ /* 0x004fc80000000012 */
[----:B-1----:R-:W-:-:S04]  /*0480*/  IMAD.WIDE.U32 R18, R26, 0x8, R14 ;  /* 0x000000081a127825 */ /* 0x002fc800078e000e */
[----:B------:R-:W-:Y:S01]  /*0490*/  IMAD.WIDE.U32 R16, R25, 0x8, R12 ;  /* 0x0000000819107825 */ /* 0x000fe200078e000c */
[----:B------:R1:W-:Y:S04]  /*04a0*/  STG.E.64 desc[UR6][R10.64], R20 ;  /* 0x000000140a007986 */ /* 0x0003e8000c101b06 */
[----:B------:R-:W2:Y:S04]  /*04b0*/  LDG.E.64 R18, desc[UR6][R18.64] ;  /* 0x0000000612127981 */ /* 0x000ea8000c1e1b00 */
[----:B------:R-:W2:Y:S01]  /*04c0*/  LDG.E.64 R16, desc[UR6][R16.64] ;  /* 0x0000000610107981 */ /* 0x000ea2000c1e1b00 */
[----:B------:R-:W-:Y:S01]  /*04d0*/  IADD3 R26, PT, PT, R24, 0x3, RZ ;  /* 0x00000003181a7810 */ /* 0x000fe20007ffe0ff */
[----:B--2---:R-:W-:-:S04]  /*04e0*/  DFMA R16, R18, R16, R20 ;  /* 0x000000101210722b */ /* 0x004fc80000000014 */
[----:B------:R-:W-:-:S04]  /*04f0*/  IMAD.WIDE.U32 R18, R26, 0x8, R14 ;  /* 0x000000081a127825 */ /* 0x000fc800078e000e */
[--C-:B-1----:R-:W-:Y:S01]  /*0500*/  IMAD.WIDE.U32 R20, R27, 0x8, R12.reuse ;  /* 0x000000081b147825 */ /* 0x102fe200078e000c */
[----:B------:R1:W-:Y:S04]  /*0510*/  STG.E.64 desc[UR6][R10.64], R16 ;  /* 0x000000100a007986 */ /* 0x0003e8000c101b06 */
[----:B------:R-:W2:Y:S04]  /*0520*/  LDG.E.64 R18, desc[UR6][R18.64] ;  /* 0x0000000612127981 */ /* 0x000ea8000c1e1b00 */
[----:B------:R-:W2:Y:S01]  /*0530*/  LDG.E.64 R20, desc[UR6][R20.64] ;  /* 0x0000000614147981 */ /* 0x000ea2000c1e1b00 */
[----:B------:R-:W-:Y:S01]  /*0540*/  IADD3 R26, PT, PT, R24, 0x4, RZ ;  /* 0x00000004181a7810 */ /* 0x000fe20007ffe0ff */
[----:B------:R-:W-:-:S04]  /*0550*/  IMAD.WIDE.U32 R12, R29, 0x8, R12 ;  /* 0x000000081d0c7825 */ /* 0x000fc800078e000c */
[----:B------:R-:W-:Y:S01]  /*0560*/  IMAD.WIDE.U32 R14, R26, 0x8, R14 ;  /* 0x000000081a0e7825 */ /* 0x000fe200078e000e */
[----:B--2---:R-:W-:-:S07]  /*0570*/  DFMA R20, R18, R20, R16 ;  /* 0x000000141214722b */ /* 0x004fce0000000010 */
[----:B------:R1:W-:Y:S04]  /*0580*/  STG.E.64 desc[UR6][R10.64], R20 ;  /* 0x000000140a007986 */ /* 0x0003e8000c101b06 */
[----:B------:R-:W2:Y:S04]  /*0590*/  LDG.E.64 R12, desc[UR6][R12.64] ;  /* 0x000000060c0c7981 */ /* 0x000ea8000c1e1b00 */
[----:B------:R-:W2:Y:S01]  /*05a0*/  LDG.E.64 R14, desc[UR6][R14.64] ;  /* 0x000000060e0e7981 */ /* 0x000ea2000c1e1b00 */
[----:B------:R-:W-:-:S04]  /*05b0*/  IADD3 R6, PT, PT, R6, 0x8, RZ ;  /* 0x0000000806067810 */ /* 0x000fc80007ffe0ff */
[----:B------:R-:W-:Y:S01]  /*05c0*/  ISETP.NE.AND P1, PT, R6, RZ, PT ;  /* 0x000000ff0600720c */ /* 0x000fe20003f25270 */
[----:B------:R-:W-:Y:S01]  /*05d0*/  IMAD R22, R0, 0x8, R22 ;  /* 0x0000000800167824 */ /* 0x000fe200078e0216 */
[----:B------:R-:W-:Y:S02]  /*05e0*/  IADD3 R24, PT, PT, R24, 0x8, RZ ;  /* 0x0000000818187810 */ /* 0x000fe40007ffe0ff */
[C---:B------:R-:W-:Y:S02]  /*05f0*/  LEA R7, R0.reuse, R7, 0x3 ;  /* 0x0000000700077211 */ /* 0x040fe400078e18ff */
[C---:B------:R-:W-:Y:S02]  /*0600*/  LEA R9, R0.reuse, R9, 0x3 ;  /* 0x0000000900097211 */ /* 0x040fe400078e18ff */
[C---:B------:R-:W-:Y:S02]  /*0610*/  LEA R23, R0.reuse, R23, 0x3 ;  /* 0x0000001700177211 */ /* 0x040fe400078e18ff */
[----:B------:R-:W-:-:S02]  /*0620*/  LEA R25, R0, R25, 0x3 ;  /* 0x0000001900197211 */ /* 0x000fc400078e18ff */
[C---:B------:R-:W-:Y:S02]  /*0630*/  LEA R27, R0.reuse, R27, 0x3 ;  /* 0x0000001b001b7211 */ /* 0x040fe400078e18ff */
[C---:B------:R-:W-:Y:S02]  /*0640*/  LEA R29, R0.reuse, R29, 0x3 ;  /* 0x0000001d001d7211 */ /* 0x040fe400078e18ff */
[----:B------:R-:W-:Y:S01]  /*0650*/  LEA R8, R0, R8, 0x3 ;  /* 0x0000000800087211 */ /* 0x000fe200078e18ff */
[----:B--2---:R-:W-:-:S07]  /*0660*/  DFMA R18, R14, R12, R20 ;  /* 0x0000000c0e12722b */ /* 0x004fce0000000014 */
[----:B------:R1:W-:Y:S01]  /*0670*/  STG.E.64 desc[UR6][R10.64], R18 ;  /* 0x000000120a007986 */ /* 0x0003e2000c101b06 */
[----:B------:R-:W-:Y:S05]  /*0680*/  @P1 BRA `(.L_x_4) ;  /* 0xfffffff800ec1947 */ /* 0x000fea000383ffff */
.L_x_3:
[----:B------:R-:W-:Y:S05]  /*0690*/  @!P0 EXIT ;  /* 0x000000000000894d */ /* 0x000fea0003800000 */
[----:B------:R-:W-:Y:S02]  /*06a0*/  ISETP.GE.U32.AND P0, PT, R2, 0x4, PT ;  /* 0x000000040200780c */ /* 0x000fe40003f06070 */
[----:B------:R-:W-:-:S04]  /*06b0*/  LOP3.LUT R12, R0, 0x3, RZ, 0xc0, !PT ;  /* 0x00000003000c7812 */ /* 0x000fc800078ec0ff */
[----:B------:R-:W-:-:S07]  /*06c0*/  ISETP.NE.AND P1, PT, R12, RZ, PT ;  /* 0x000000ff0c00720c */ /* 0x000fce0003f25270 */
[----:B------:R-:W-:Y:S06]  /*06d0*/  @!P0 BRA `(.L_x_5) ;  /* 0x00000000008c8947 */ /* 0x000fec0003800000 */
[----:B------:R-:W2:Y:S01]  /*06e0*/  LDC.64 R8, c[0x0][0x380] ;  /* 0x0000e000ff087b82 */ /* 0x000ea20000000a00 */
[-C--:B------:R-:W-:Y:S02]  /*06f0*/  IMAD R13, R3, R0.reuse, R4 ;  /* 0x00000000030d7224 */ /* 0x080fe400078e0204 */
[----:B-1----:R-:W-:-:S05]  /*0700*/  IMAD R21, R4, R0, R5 ;  /* 0x0000000004157224 */ /* 0x002fca00078e0205 */
[----:B------:R-:W1:Y:S01]  /*0710*/  LDC.64 R6, c[0x0][0x388] ;  /* 0x0000e200ff067b82 */ /* 0x000e620000000a00 */
[----:B--2---:R-:W-:-:S05]  /*0720*/  IMAD.WIDE.U32 R22, R13, 0x8, R8 ;  /* 0x000000080d167825 */ /* 0x004fca00078e0008 */
[----:B------:R-:W2:Y:S01]  /*0730*/  LDG.E.64 R14, desc[UR6][R22.64] ;  /* 0x00000006160e7981 */ /* 0x000ea2000c1e1b00 */
[----:B-1----:R-:W-:-:S05]  /*0740*/  IMAD.WIDE.U32 R24, R21, 0x8, R6 ;  /* 0x0000000815187825 */ /* 0x002fca00078e0006 */
[----:B------:R-:W2:Y:S01]  /*0750*/  LDG.E.64 R16, desc[UR6][R24.64] ;  /* 0x0000000618107981 */ /* 0x000ea2000c1e1b00 */
[----:B------:R-:W-:Y:S01]  /*0760*/  IADD3 R27, PT, PT, R13, 0x1, RZ ;  /* 0x000000010d1b7810 */ /* 0x000fe20007ffe0ff */
[----:B------:R-:W-:-:S04]  /*0770*/  IMAD.IADD R21, R21, 0x1, R0 ;  /* 0x0000000115157824 */ /* 0x000fc800078e0200 */
[----:B------:R-:W-:-:S04]  /*0780*/  IMAD.WIDE.U32 R26, R27, 0x8, R8 ;  /* 0x000000081b1a7825 */ /* 0x000fc800078e0008 */
[----:B------:R-:W-:Y:S01]  /*0790*/  IMAD.WIDE.U32 R28, R21, 0x8, R6 ;  /* 0x00000008151c7825 */ /* 0x000fe200078e0006 */
[----:B--2--5:R-:W-:-:S07]  /*07a0*/  DFMA R18, R14, R16, R18 ;  /* 0x000000100e12722b */ /* 0x024fce0000000012 */
[----:B------:R1:W-:Y:S04]  /*07b0*/  STG.E.64 desc[UR6][R10.64], R18 ;  /* 0x000000120a007986 */ /* 0x0003e8000c101b06 */
[----:B------:R-:W2:Y:S04]  /*07c0*/  LDG.E.64 R14, desc[UR6][R26.64] ;  /* 0x000000061a0e7981 */ /* 0x000ea8000c1e1b00 */
[----:B------:R-:W2:Y:S01]  /*07d0*/  LDG.E.64 R16, desc[UR6][R28.64] ;  /* 0x000000061c107981 */ /* 0x000ea2000c1e1b00 */
[----:B------:R-:W-:Y:S02]  /*07e0*/  IADD3 R21, PT, PT, R21, R0, RZ ;  /* 0x0000000015157210 */ /* 0x000fe40007ffe0ff */
[----:B------:R-:W-:-:S03]  /*07f0*/  IADD3 R2, PT, PT, R13, 0x2, RZ ;  /* 0x000000020d027810 */ /* 0x000fc60007ffe0ff */
[----:B------:R-:W-:-:S04]  /*0800*/  IMAD.WIDE.U32 R22, R21, 0x8, R6 ;  /* 0x0000000815167825 */ /* 0x000fc800078e0006 */
[----:B------:R-:W-:Y:S01]  /*0810*/  IMAD.WIDE.U32 R24, R2, 0x8, R8 ;  /* 0x0000000802187825 */ /* 0x000fe200078e0008 */
[----:B--2---:R-:W-:-:S07]  /*0820*/  DFMA R14, R14, R16, R18 ;  /* 0x000000100e0e722b */ /* 0x004fce0000000012 */
[----:B------:R2:W-:Y:S04]  /*0830*/  STG.E.64 desc[UR6][R10.64], R14 ;  /* 0x0000000e0a007986 */ /* 0x0005e8000c101b06 */
[----:B------:R-:W3:Y:S04]  /*0840*/  LDG.E.64 R16, desc[UR6][R24.64] ;  /* 0x0000000618107981 */ /* 0x000ee8000c1e1b00 */
[----:B------:R-:W3:Y:S01]  /*0850*/  LDG.E.64 R22, desc[UR6][R22.64] ;  /* 0x0000000616167981 */ /* 0x000ee2000c1e1b00 */
[----:B------:R-:W-:Y:S02]  /*0860*/  IADD3 R13, PT, PT, R13, 0x3, RZ ;  /* 0x000000030d0d7810 */ /* 0x000fe40007ffe0ff */
[----:B------:R-:W-:-:S03]  /*0870*/  IADD3 R21, PT, PT, R21, R0, RZ ;  /* 0x0000000015157210 */ /* 0x000fc60007ffe0ff */
[----:B------:R-:W-:-:S04]  /*0880*/  IMAD.WIDE.U32 R8, R13, 0x8, R8 ;  /* 0x000000080d087825 */ /* 0x000fc800078e0008 */
[----:B------:R-:W-:Y:S01]  /*0890*/  IMAD.WIDE.U32 R6, R21, 0x8, R6 ;  /* 0x0000000815067825 */ /* 0x000fe200078e0006 */
[----:B---3--:R-:W-:-:S07]  /*08a0*/  DFMA R16, R16, R22, R14 ;  /* 0x000000161010722b */ /* 0x008fce000000000e */
[----:B------:R2:W-:Y:S04]  /*08b0*/  STG.E.64 desc[UR6][R10.64], R16 ;  /* 0x000000100a007986 */ /* 0x0005e8000c101b06 */
[----:B------:R-:W1:Y:S04]  /*08c0*/  LDG.E.64 R8, desc[UR6][R8.64] ;  /* 0x0000000608087981 */ /* 0x000e68000c1e1b00 */
[----:B------:R-:W1:Y:S01]  /*08d0*/  LDG.E.64 R6, desc[UR6][R6.64] ;  /* 0x0000000606067981 */ /* 0x000e62000c1e1b00 */
[----:B------:R-:W-:Y:S01]  /*08e0*/  IADD3 R4, PT, PT, R4, 0x4, RZ ;  /* 0x0000000404047810 */ /* 0x000fe20007ffe0ff */
[----:B-1----:R-:W-:-:S07]  /*08f0*/  DFMA R18, R8, R6, R16 ;  /* 0x000000060812722b */ /* 0x002fce0000000010 */
[----:B------:R2:W-:Y:S04]  /*0900*/  STG.E.64 desc[UR6][R10.64], R18 ;  /* 0x000000120a007986 */ /* 0x0005e8000c101b06 */
.L_x_5:
[----:B------:R-:W-:Y:S05]  /*0910*/  @!P1 EXIT ;  /* 0x000000000000994d */ /* 0x000fea0003800000 */
[----:B------:R-:W-:Y:S02]  /*0920*/  ISETP.NE.AND P0, PT, R12, 0x1, PT ;  /* 0x000000010c00780c */ /* 0x000fe40003f05270 */
[----:B------:R-:W-:-:S04]  /*0930*/  LOP3.LUT R2, R0, 0x1, RZ, 0xc0, !PT ;  /* 0x0000000100027812 */ /* 0x000fc800078ec0ff */
[----:B------:R-:W-:-:S07]  /*0940*/  ISETP.NE.U32.AND P1, PT, R2, 0x1, PT ;  /* 0x000000010200780c */ /* 0x000fce0003f25070 */
[----:B------:R-:W-:Y:S06]  /*0950*/  @!P0 BRA `(.L_x_6) ;  /* 0x00000000004c8947 */ /* 0x000fec0003800000 */
[----:B------:R-:W2:Y:S01]  /*0960*/  LDC.64 R6, c[0x0][0x388] ;  /* 0x0000e200ff067b82 */ /* 0x000ea20000000a00 */
[-C--:B------:R-:W-:Y:S02]  /*0970*/  IMAD R23, R4, R0.reuse, R5 ;  /* 0x0000000004177224 */ /* 0x080fe400078e0205 */
[----:B-1----:R-:W-:-:S05]  /*0980*/  IMAD R21, R3, R0, R4 ;  /* 0x0000000003157224 */ /* 0x002fca00078e0204 */
[----:B------:R-:W1:Y:S01]  /*0990*/  LDC.64 R8, c[0x0][0x380] ;  /* 0x0000e000ff087b82 */ /* 0x000e620000000a00 */
[----:B--2---:R-:W-:-:S06]  /*09a0*/  IMAD.WIDE.U32 R14, R23, 0x8, R6 ;  /* 0x00000008170e7825 */ /* 0x004fcc00078e0006 */
[----:B------:R-:W2:Y:S01]  /*09b0*/  LDG.E.64 R14, desc[UR6][R14.64] ;  /* 0x000000060e0e7981 */ /* 0x000ea2000c1e1b00 */
[----:B-1----:R-:W-:-:S05]  /*09c0*/  IMAD.WIDE.U32 R16, R21, 0x8, R8 ;  /* 0x0000000815107825 */ /* 0x002fca00078e0008 */
[----:B------:R-:W2:Y:S01]  /*09d0*/  LDG.E.64 R12, desc[UR6][R16.64] ;  /* 0x00000006100c7981 */ /* 0x000ea2000c1e1b00 */
[----:B------:R-:W-:Y:S02]  /*09e0*/  IADD3 R23, PT, PT, R23, R0, RZ ;  /* 0x0000000017177210 */ /* 0x000fe40007ffe0ff */
[----:B------:R-:W-:-:S03]  /*09f0*/  IADD3 R21, PT, PT, R21, 0x1, RZ ;  /* 0x0000000115157810 */ /* 0x000fc60007ffe0ff */
[----:B------:R-:W-:-:S04]  /*0a00*/  IMAD.WIDE.U32 R6, R23, 0x8, R6 ;  /* 0x0000000817067825 */ /* 0x000fc800078e0006 */
[----:B------:R-:W-:Y:S01]  /*0a10*/  IMAD.WIDE.U32 R8, R21, 0x8, R8 ;  /* 0x0000000815087825 */ /* 0x000fe200078e0008 */
[----:B--2--5:R-:W-:-:S07]  /*0a20*/  DFMA R12, R12, R14, R18 ;  /* 0x0000000e0c0c722b */ /* 0x024fce0000000012 */
[----:B------:R3:W-:Y:S04]  /*0a30*/  STG.E.64 desc[UR6][R10.64], R12 ;  /* 0x0000000c0a007986 */ /* 0x0007e8000c101b06 */
[----:B------:R-:W2:Y:S04]  /*0a40*/  LDG.E.64 R18, desc[UR6][R8.64] ;  /* 0x0000000608127981 */ /* 0x000ea8000c1e1b00 */
[----:B------:R-:W2:Y:S01]  /*0a50*/  LDG.E.64 R6, desc[UR6][R6.64] ;  /* 0x0000000606067981 */ /* 0x000ea2000c1e1b00 */
[----:B------:R-:W-:Y:S01]  /*0a60*/  IADD3 R4, PT, PT, R4, 0x2, RZ ;  /* 0x0000000204047810 */ /* 0x000fe20007ffe0ff */
[----:B--2---:R-:W-:-:S07]  /*0a70*/  DFMA R18, R18, R6, R12 ;  /* 0x000000061212722b */ /* 0x004fce000000000c */
[----:B------:R3:W-:Y:S04]  /*0a80*/  STG.E.64 desc[UR6][R10.64], R18 ;  /* 0x000000120a007986 */ /* 0x0007e8000c101b06 */
.L_x_6:
[----:B------:R-:W-:Y:S05]  /*0a90*/  @P1 EXIT ;  /* 0x000000000000194d */ /* 0x000fea0003800000 */
[----:B------:R-:W4:Y:S01]  /*0aa0*/  LDC.64 R6, c[0x0][0x380] ;  /* 0x0000e000ff067b82 */ /* 0x000f220000000a00 */
[-C--:B------:R-:W-:Y:S02]  /*0ab0*/  IMAD R3, R3, R0.reuse, R4 ;  /* 0x0000000003037224 */ /* 0x080fe400078e0204 */
[----:B------:R-:W-:-:S05]  /*0ac0*/  IMAD R5, R4, R0, R5 ;  /* 0x0000000004057224 */ /* 0x000fca00078e0205 */
[----:B------:R-:W0:Y:S01]  /*0ad0*/  LDC.64 R8, c[0x0][0x388] ;  /* 0x0000e200ff087b82 */ /* 0x000e220000000a00 */
[----:B----4-:R-:W-:-:S06]  /*0ae0*/  IMAD.WIDE.U32 R2, R3, 0x8, R6 ;  /* 0x0000000803027825 */ /* 0x010fcc00078e0006 */
[----:B------:R-:W1:Y:S01]  /*0af0*/  LDG.E.64 R2, desc[UR6][R2.64] ;  /* 0x0000000602027981 */ /* 0x000e62000c1e1b00 */
[----:B0-----:R-:W-:-:S06]  /*0b00*/  IMAD.WIDE.U32 R4, R5, 0x8, R8 ;  /* 0x0000000805047825 */ /* 0x001fcc00078e0008 */
[----:B------:R-:W1:Y:S02]  /*0b10*/  LDG.E.64 R4, desc[UR6][R4.64] ;  /* 0x0000000604047981 */ /* 0x000e64000c1e1b00 */
[----:B-123-5:R-:W-:-:S07]  /*0b20*/  DFMA R18, R2, R4, R18 ;  /* 0x000000040212722b */ /* 0x02efce0000000012 */
[----:B------:R-:W-:Y:S01]  /*0b30*/  STG.E.64 desc[UR6][R10.64], R18 ;  /* 0x000000120a007986 */ /* 0x000fe2000c101b06 */
[----:B------:R-:W-:Y:S05]  /*0b40*/  EXIT ;  /* 0x000000000000794d */ /* 0x000fea0003800000 */
.L_x_7:
        /* <DEDUP_REMOVED lines=11> */
.L_x_9:


//--------------------- .nv.shared._Z26multiply_matrix_gpu_tilingPdS_S_i --------------------------
	.section	.nv.shared._Z26multiply_matrix_gpu_tilingPdS_S_i,"aw",@nobits
	.sectionflags	@""
	.align	8
.nv.shared._Z26multiply_matrix_gpu_tilingPdS_S_i:
	.zero		17408


//--------------------- .nv.shared.reserved.0     --------------------------
	.section	.nv.shared.reserved.0,"aw",@nobits
	.weak		__nv_reservedSMEM_offset_0_alias
	.size		__nv_reservedSMEM_offset_0_alias, 0, 64
	.other		__nv_reservedSMEM_offset_0_alias,@"STO_CUDA_RESERVED_SHARED STV_DEFAULT"
__nv_reservedSMEM_offset_0_alias:
	.zero		0
	.zero		64


//--------------------- .nv.constant0._Z26multiply_matrix_gpu_tilingPdS_S_i --------------------------
	.section	.nv.constant0._Z26multiply_matrix_gpu_tilingPdS_S_i,"a",@progbits
	.sectionflags	@""
	.align	4
.nv.constant0._Z26multiply_matrix_gpu_tilingPdS_S_i:
	.zero		924


//--------------------- .nv.constant0._Z19multiply_matrix_gpuPdS_S_i --------------------------
	.section	.nv.constant0._Z19multiply_matrix_gpuPdS_S_i,"a",@progbits
	.sectionflags	@""
	.align	4
.nv.constant0._Z19multiply_matrix_gpuPdS_S_i:
	.zero		924


//--------------------- SYMBOLS --------------------------

	.type		.nv.reservedSmem.offset0,@object
	.size		.nv.reservedSmem.offset0,0x4
	.type		.nv.reservedSmem.cap,@object
	.size		.nv.reservedSmem.cap,0x4
